	.headerflags	@"EF_CUDA_TEXMODE_UNIFIED EF_CUDA_64BIT_ADDRESS EF_CUDA_ACCELERATORS EF_CUDA_SM90 EF_CUDA_VIRTUAL_SM(EF_CUDA_SM90)"
	.elftype	@"ET_EXEC"


//--------------------- .nv.info                  --------------------------
	.section	.nv.info,"",@"SHT_CUDA_INFO"
	.align	4


	//----- nvinfo : EIATTR_REGCOUNT
	.align		4
        /*0000*/ 	.byte	0x04, 0x2f
        /*0002*/ 	.short	(.L_3 - .L_2)
	.align		4
.L_2:
        /*0004*/ 	.word	index@(triton_poi_fused__native_batch_norm_legit_no_training_add_relu_6)
        /*0008*/ 	.word	0x00000020


	//----- nvinfo : EIATTR_MIN_STACK_SIZE
	.align		4
.L_3:
        /*000c*/ 	.byte	0x04, 0x12
        /*000e*/ 	.short	(.L_5 - .L_4)
	.align		4
.L_4:
        /*0010*/ 	.word	index@(triton_poi_fused__native_batch_norm_legit_no_training_add_relu_6)
        /*0014*/ 	.word	0x00000000


	//----- nvinfo : EIATTR_FRAME_SIZE
	.align		4
.L_5:
        /*0018*/ 	.byte	0x04, 0x11
        /*001a*/ 	.short	(.L_7 - .L_6)
	.align		4
.L_6:
        /*001c*/ 	.word	index@(triton_poi_fused__native_batch_norm_legit_no_training_add_relu_6)
        /*0020*/ 	.word	0x00000000


	//----- nvinfo : EIATTR_MIN_STACK_SIZE
	.align		4
.L_7:
        /*0024*/ 	.byte	0x04, 0x12
        /*0026*/ 	.short	(.L_9 - .L_8)
	.align		4
.L_8:
        /*0028*/ 	.word	index@(triton_poi_fused__native_batch_norm_legit_no_training_add_relu_6)
        /*002c*/ 	.word	0x00000000
.L_9:


//--------------------- .nv.info.triton_poi_fused__native_batch_norm_legit_no_training_add_relu_6 --------------------------
	.section	.nv.info.triton_poi_fused__native_batch_norm_legit_no_training_add_relu_6,"",@"SHT_CUDA_INFO"
	.sectionflags	@""
	.align	4


	//----- nvinfo : EIATTR_CUDA_API_VERSION
	.align		4
        /*0000*/ 	.byte	0x04, 0x37
        /*0002*/ 	.short	(.L_11 - .L_10)
.L_10:
        /*0004*/ 	.word	0x0000007c


	//----- nvinfo : EIATTR_KPARAM_INFO
	.align		4
.L_11:
        /*0008*/ 	.byte	0x04, 0x17
        /*000a*/ 	.short	(.L_13 - .L_12)
.L_12:
        /*000c*/ 	.word	0x00000000
        /*0010*/ 	.short	0x000b
        /*0012*/ 	.short	0x0058
        /*0014*/ 	.byte	0x00, 0xf0, 0x11, 0x00


	//----- nvinfo : EIATTR_KPARAM_INFO
	.align		4
.L_13:
        /*0018*/ 	.byte	0x04, 0x17
        /*001a*/ 	.short	(.L_15 - .L_14)
.L_14:
        /*001c*/ 	.word	0x00000000
        /*0020*/ 	.short	0x000a
        /*0022*/ 	.short	0x0050
        /*0024*/ 	.byte	0x00, 0xf4, 0x21, 0x00


	//----- nvinfo : EIATTR_KPARAM_INFO
	.align		4
.L_15:
        /*0028*/ 	.byte	0x04, 0x17
        /*002a*/ 	.short	(.L_17 - .L_16)
.L_16:
        /*002c*/ 	.word	0x00000000
        /*0030*/ 	.short	0x0009
        /*0032*/ 	.short	0x0048
        /*0034*/ 	.byte	0x00, 0xf4, 0x21, 0x00


	//----- nvinfo : EIATTR_KPARAM_INFO
	.align		4
.L_17:
        /*0038*/ 	.byte	0x04, 0x17
        /*003a*/ 	.short	(.L_19 - .L_18)
.L_18:
        /*003c*/ 	.word	0x00000000
        /*0040*/ 	.short	0x0008
        /*0042*/ 	.short	0x0040
        /*0044*/ 	.byte	0x00, 0xf4, 0x21, 0x00


	//----- nvinfo : EIATTR_KPARAM_INFO
	.align		4
.L_19:
        /*0048*/ 	.byte	0x04, 0x17
        /*004a*/ 	.short	(.L_21 - .L_20)
.L_20:
        /*004c*/ 	.word	0x00000000
        /*0050*/ 	.short	0x0007
        /*0052*/ 	.short	0x0038
        /*0054*/ 	.byte	0x00, 0xf4, 0x21, 0x00


	//----- nvinfo : EIATTR_KPARAM_INFO
	.align		4
.L_21:
        /*0058*/ 	.byte	0x04, 0x17
        /*005a*/ 	.short	(.L_23 - .L_22)
.L_22:
        /*005c*/ 	.word	0x00000000
        /*0060*/ 	.short	0x0006
        /*0062*/ 	.short	0x0030
        /*0064*/ 	.byte	0x00, 0xf4, 0x21, 0x00


	//----- nvinfo : EIATTR_KPARAM_INFO
	.align		4
.L_23:
        /*0068*/ 	.byte	0x04, 0x17
        /*006a*/ 	.short	(.L_25 - .L_24)
.L_24:
        /*006c*/ 	.word	0x00000000
        /*0070*/ 	.short	0x0005
        /*0072*/ 	.short	0x0028
        /*0074*/ 	.byte	0x00, 0xf4, 0x21, 0x00


	//----- nvinfo : EIATTR_KPARAM_INFO
	.align		4
.L_25:
        /*0078*/ 	.byte	0x04, 0x17
        /*007a*/ 	.short	(.L_27 - .L_26)
.L_26:
        /*007c*/ 	.word	0x00000000
        /*0080*/ 	.short	0x0004
        /*0082*/ 	.short	0x0020
        /*0084*/ 	.byte	0x00, 0xf4, 0x21, 0x00


	//----- nvinfo : EIATTR_KPARAM_INFO
	.align		4
.L_27:
        /*0088*/ 	.byte	0x04, 0x17
        /*008a*/ 	.short	(.L_29 - .L_28)
.L_28:
        /*008c*/ 	.word	0x00000000
        /*0090*/ 	.short	0x0003
        /*0092*/ 	.short	0x0018
        /*0094*/ 	.byte	0x00, 0xf4, 0x21, 0x00


	//----- nvinfo : EIATTR_KPARAM_INFO
	.align		4
.L_29:
        /*0098*/ 	.byte	0x04, 0x17
        /*009a*/ 	.short	(.L_31 - .L_30)
.L_30:
        /*009c*/ 	.word	0x00000000
        /*00a0*/ 	.short	0x0002
        /*00a2*/ 	.short	0x0010
        /*00a4*/ 	.byte	0x00, 0xf4, 0x21, 0x00


	//----- nvinfo : EIATTR_KPARAM_INFO
	.align		4
.L_31:
        /*00a8*/ 	.byte	0x04, 0x17
        /*00aa*/ 	.short	(.L_33 - .L_32)
.L_32:
        /*00ac*/ 	.word	0x00000000
        /*00b0*/ 	.short	0x0001
        /*00b2*/ 	.short	0x0008
        /*00b4*/ 	.byte	0x00, 0xf4, 0x21, 0x00


	//----- nvinfo : EIATTR_KPARAM_INFO
	.align		4
.L_33:
        /*00b8*/ 	.byte	0x04, 0x17
        /*00ba*/ 	.short	(.L_35 - .L_34)
.L_34:
        /*00bc*/ 	.word	0x00000000
        /*00c0*/ 	.short	0x0000
        /*00c2*/ 	.short	0x0000
        /*00c4*/ 	.byte	0x00, 0xf4, 0x21, 0x00


	//----- nvinfo : EIATTR_SPARSE_MMA_MASK
	.align		4
.L_35:
        /*00c8*/ 	.byte	0x03, 0x50
        /*00ca*/ 	.short	0x0000


	//----- nvinfo : EIATTR_MAXREG_COUNT
	.align		4
        /*00cc*/ 	.byte	0x03, 0x1b
        /*00ce*/ 	.short	0x00ff


	//----- nvinfo : EIATTR_EXIT_INSTR_OFFSETS
	.align		4
        /*00d0*/ 	.byte	0x04, 0x1c
        /*00d2*/ 	.short	(.L_37 - .L_36)


	//   ....[0]....
.L_36:
        /*00d4*/ 	.word	0x00000b80


	//----- nvinfo : EIATTR_REQNTID
	.align		4
.L_37:
        /*00d8*/ 	.byte	0x04, 0x10
        /*00da*/ 	.short	(.L_39 - .L_38)
.L_38:
        /*00dc*/ 	.word	0x00000080
        /*00e0*/ 	.word	0x00000001
        /*00e4*/ 	.word	0x00000001


	//----- nvinfo : EIATTR_CBANK_PARAM_SIZE
	.align		4
.L_39:
        /*00e8*/ 	.byte	0x03, 0x19
        /*00ea*/ 	.short	0x005c


	//----- nvinfo : EIATTR_PARAM_CBANK
	.align		4
        /*00ec*/ 	.byte	0x04, 0x0a
        /*00ee*/ 	.short	(.L_41 - .L_40)
	.align		4
.L_40:
        /*00f0*/ 	.word	index@(.nv.constant0.triton_poi_fused__native_batch_norm_legit_no_training_add_relu_6)
        /*00f4*/ 	.short	0x0210
        /*00f6*/ 	.short	0x005c


	//----- nvinfo : EIATTR_SW_WAR
	.align		4
.L_41:
        /*00f8*/ 	.byte	0x04, 0x36
        /*00fa*/ 	.short	(.L_43 - .L_42)
.L_42:
        /*00fc*/ 	.word	0x00000008
.L_43:


//--------------------- .nv.callgraph             --------------------------
	.section	.nv.callgraph,"",@"SHT_CUDA_CALLGRAPH"
	.align	4
	.sectionentsize	8
	.align		4
        /*0000*/ 	.word	0x00000000
	.align		4
        /*0004*/ 	.word	0xffffffff
	.align		4
        /*0008*/ 	.word	0x00000000
	.align		4
        /*000c*/ 	.word	0xfffffffe
	.align		4
        /*0010*/ 	.word	0x00000000
	.align		4
        /*0014*/ 	.word	0xfffffffd
	.align		4
        /*0018*/ 	.word	0x00000000
	.align		4
        /*001c*/ 	.word	0xfffffffc


//--------------------- .nv.constant4             --------------------------
	.section	.nv.constant4,"a",@progbits
	.align	8
	.align		8
.nv.constant4:
        /*0000*/ 	.dword	_$_str
	.align		8
        /*0008*/ 	.dword	_$_str_$_2


//--------------------- .text.triton_poi_fused__native_batch_norm_legit_no_training_add_relu_6 --------------------------
	.section	.text.triton_poi_fused__native_batch_norm_legit_no_training_add_relu_6,"ax",@progbits
	.align	128
        .global         triton_poi_fused__native_batch_norm_legit_no_training_add_relu_6
        .type           triton_poi_fused__native_batch_norm_legit_no_training_add_relu_6,@function
        .size           triton_poi_fused__native_batch_norm_legit_no_training_add_relu_6,(.L_x_1 - triton_poi_fused__native_batch_norm_legit_no_training_add_relu_6)
        .other          triton_poi_fused__native_batch_norm_legit_no_training_add_relu_6,@"STO_CUDA_ENTRY STV_DEFAULT"
triton_poi_fused__native_batch_norm_legit_no_training_add_relu_6:
.text.triton_poi_fused__native_batch_norm_legit_no_training_add_relu_6:
[----:B------:R-:W-:Y:S01]  /*0000*/  LDC R1, c[0x0][0x28] ;  /* 0x00000a00ff017b82 */ /* 0x000fe20000000800 */
[----:B------:R-:W1:Y:S01]  /*0010*/  S2R R0, SR_TID.X ;  /* 0x0000000000007919 */ /* 0x000e620000002100 */
[----:B------:R-:W-:-:S06]  /*0020*/  ULDC.64 UR4, c[0x0][0x208] ;  /* 0x0000820000047ab9 */ /* 0x000fcc0000000a00 */
[----:B------:R-:W2:Y:S01]  /*0030*/  LDC.64 R8, c[0x0][0x220] ;  /* 0x00008800ff087b82 */ /* 0x000ea20000000a00 */
[----:B------:R-:W3:Y:S07]  /*0040*/  S2R R3, SR_CTAID.X ;  /* 0x0000000000037919 */ /* 0x000eee0000002500 */
[----:B------:R-:W4:Y:S08]  /*0050*/  LDC.64 R28, c[0x0][0x218] ;  /* 0x00008600ff1c7b82 */ /* 0x000f300000000a00 */
[----:B------:R-:W5:Y:S08]  /*0060*/  LDC.64 R18, c[0x0][0x230] ;  /* 0x00008c00ff127b82 */ /* 0x000f700000000a00 */
[----:B------:R-:W2:Y:S01]  /*0070*/  LDC.64 R26, c[0x0][0x238] ;  /* 0x00008e00ff1a7b82 */ /* 0x000ea20000000a00 */
[----:B-1----:R-:W-:-:S02]  /*0080*/  SHF.L.U32 R0, R0, 0x2, RZ ;  /* 0x0000000200007819 */ /* 0x002fc400000006ff */
[----:B---3--:R-:W-:Y:S02]  /*0090*/  SHF.R.S32.HI R5, RZ, 0x15, R3 ;  /* 0x00000015ff057819 */ /* 0x008fe40000011403 */
[----:B------:R-:W-:Y:S02]  /*00a0*/  LOP3.LUT R0, R0, 0x1fc, RZ, 0xc0, !PT ;  /* 0x000001fc00007812 */ /* 0x000fe400078ec0ff */
[----:B------:R-:W-:Y:S02]  /*00b0*/  SGXT R5, R5, 0x1 ;  /* 0x000000010505781a */ /* 0x000fe40000000200 */
[----:B------:R-:W-:Y:S02]  /*00c0*/  LEA R4, R3, R0, 0xa ;  /* 0x0000000003047211 */ /* 0x000fe400078e50ff */
[----:B------:R-:W1:Y:S02]  /*00d0*/  LDC.64 R2, c[0x0][0x228] ;  /* 0x00008a00ff027b82 */ /* 0x000e640000000a00 */
[----:B------:R-:W-:-:S04]  /*00e0*/  LEA.HI R5, R5, R4, RZ, 0x9 ;  /* 0x0000000405057211 */ /* 0x000fc800078f48ff */
[----:B------:R-:W-:Y:S02]  /*00f0*/  SHF.R.S32.HI R21, RZ, 0x9, R5 ;  /* 0x00000009ff157819 */ /* 0x000fe40000011405 */
[----:B------:R-:W-:Y:S02]  /*0100*/  IADD3 R5, R5, 0x200, RZ ;  /* 0x0000020005057810 */ /* 0x000fe40007ffe0ff */
[----:B------:R-:W-:Y:S02]  /*0110*/  LEA.HI R0, R21, R21, RZ, 0x8 ;  /* 0x0000001515007211 */ /* 0x000fe400078f40ff */
[----:B------:R-:W-:Y:S02]  /*0120*/  SHF.R.S32.HI R5, RZ, 0x9, R5 ;  /* 0x00000009ff057819 */ /* 0x000fe40000011405 */
[----:B------:R-:W-:Y:S02]  /*0130*/  LOP3.LUT R0, R0, 0xffffff00, RZ, 0xc0, !PT ;  /* 0xffffff0000007812 */ /* 0x000fe400078ec0ff */
[----:B------:R-:W-:-:S02]  /*0140*/  LEA.HI R6, R5, R5, RZ, 0x8 ;  /* 0x0000000505067211 */ /* 0x000fc400078f40ff */
[----:B------:R-:W-:Y:S02]  /*0150*/  IADD3 R21, R21, -R0, RZ ;  /* 0x8000000015157210 */ /* 0x000fe40007ffe0ff */
[----:B------:R-:W-:-:S04]  /*0160*/  LOP3.LUT R6, R6, 0xffffff00, RZ, 0xc0, !PT ;  /* 0xffffff0006067812 */ /* 0x000fc800078ec0ff */
[----:B------:R-:W-:Y:S01]  /*0170*/  IADD3 R23, R5, -R6, RZ ;  /* 0x8000000605177210 */ /* 0x000fe20007ffe0ff */
[----:B-1----:R-:W-:-:S04]  /*0180*/  IMAD.WIDE R10, R21, 0x4, R2 ;  /* 0x00000004150a7825 */ /* 0x002fc800078e0202 */
[----:B------:R-:W-:Y:S01]  /*0190*/  IMAD.WIDE R6, R23, 0x4, R2 ;  /* 0x0000000417067825 */ /* 0x000fe200078e0202 */
[----:B------:R1:W3:Y:S01]  /*01a0*/  LDG.E.EL R5, desc[UR4][R10.64] ;  /* 0x000000040a057981 */ /* 0x0002e2000c2e1900 */
[----:B------:R-:W1:Y:S04]  /*01b0*/  LDC.64 R2, c[0x0][0x250] ;  /* 0x00009400ff027b82 */ /* 0x000e680000000a00 */
[----:B------:R-:W3:Y:S01]  /*01c0*/  LDG.E.EL R7, desc[UR4][R6.64] ;  /* 0x0000000406077981 */ /* 0x000ee2000c2e1900 */
[----:B-1----:R-:W-:-:S06]  /*01d0*/  IMAD.WIDE R16, R21, 0x4, R2 ;  /* 0x0000000415107825 */ /* 0x002fcc00078e0202 */
[----:B------:R-:W3:Y:S01]  /*01e0*/  LDG.E.EL R16, desc[UR4][R16.64] ;  /* 0x0000000410107981 */ /* 0x000ee2000c2e1900 */
[----:B--2---:R-:W-:-:S04]  /*01f0*/  IMAD.WIDE R12, R21, 0x4, R8 ;  /* 0x00000004150c7825 */ /* 0x004fc800078e0208 */
[----:B----4-:R-:W-:Y:S01]  /*0200*/  IMAD.WIDE R28, R4, 0x4, R28 ;  /* 0x00000004041c7825 */ /* 0x010fe200078e021c */
[----:B------:R-:W2:Y:S03]  /*0210*/  LDG.E.EL R0, desc[UR4][R12.64] ;  /* 0x000000040c007981 */ /* 0x000ea6000c2e1900 */
[----:B-----5:R-:W-:-:S04]  /*0220*/  IMAD.WIDE R24, R21, 0x4, R18 ;  /* 0x0000000415187825 */ /* 0x020fc800078e0212 */
[----:B0-----:R-:W-:Y:S02]  /*0230*/  IMAD.WIDE R10, R21, 0x4, R26 ;  /* 0x00000004150a7825 */ /* 0x001fe400078e021a */
[----:B------:R0:W4:Y:S04]  /*0240*/  LDG.E.EL R25, desc[UR4][R24.64] ;  /* 0x0000000418197981 */ /* 0x000128000c2e1900 */
[----:B------:R-:W2:Y:S01]  /*0250*/  LDG.E.128 R12, desc[UR4][R28.64] ;  /* 0x000000041c0c7981 */ /* 0x000ea2000c1e1d00 */
[----:B------:R-:W-:-:S03]  /*0260*/  IMAD.WIDE R8, R23, 0x4, R8 ;  /* 0x0000000417087825 */ /* 0x000fc600078e0208 */
[----:B------:R-:W4:Y:S04]  /*0270*/  LDG.E.EL R6, desc[UR4][R10.64] ;  /* 0x000000040a067981 */ /* 0x000f28000c2e1900 */
[----:B------:R-:W5:Y:S04]  /*0280*/  LDG.E.EL R17, desc[UR4][R8.64] ;  /* 0x0000000408117981 */ /* 0x000f68000c2e1900 */
[----:B------:R1:W5:Y:S01]  /*0290*/  LDG.E.128 R8, desc[UR4][R28.64+0x800] ;  /* 0x000800041c087981 */ /* 0x000362000c1e1d00 */
[----:B------:R-:W-:-:S04]  /*02a0*/  IMAD.WIDE R18, R23, 0x4, R18 ;  /* 0x0000000417127825 */ /* 0x000fc800078e0212 */
[----:B------:R-:W-:Y:S02]  /*02b0*/  IMAD.WIDE R26, R23, 0x4, R26 ;  /* 0x00000004171a7825 */ /* 0x000fe400078e021a */
[----:B------:R-:W5:Y:S04]  /*02c0*/  LDG.E.EL R19, desc[UR4][R18.64] ;  /* 0x0000000412137981 */ /* 0x000f68000c2e1900 */
[----:B------:R0:W5:Y:S01]  /*02d0*/  LDG.E.EL R20, desc[UR4][R26.64] ;  /* 0x000000041a147981 */ /* 0x000162000c2e1900 */
[----:B---3--:R-:W-:Y:S01]  /*02e0*/  FADD R5, R5, 9.9999997473787516356e-06 ;  /* 0x3727c5ac05057421 */ /* 0x008fe20000000000 */
[----:B------:R-:W-:-:S04]  /*02f0*/  FADD R7, R7, 9.9999997473787516356e-06 ;  /* 0x3727c5ac07077421 */ /* 0x000fc80000000000 */
[----:B0-----:R-:W0:Y:S08]  /*0300*/  MUFU.SQRT R24, R7 ;  /* 0x0000000700187308 */ /* 0x001e300000002000 */
[----:B------:R-:W3:Y:S01]  /*0310*/  MUFU.SQRT R22, R5 ;  /* 0x0000000500167308 */ /* 0x000ee20000002000 */
[C---:B0-----:R-:W-:Y:S02]  /*0320*/  FSETP.GT.AND P1, PT, R24.reuse, 8.50705917302346158658e+37, PT ;  /* 0x7e8000001800780b */ /* 0x041fe40003f24000 */
[----:B------:R-:W-:-:S02]  /*0330*/  FSETP.GEU.AND P3, PT, R24, 1.175494350822287508e-38, PT ;  /* 0x008000001800780b */ /* 0x000fc40003f6e000 */
[C---:B---3--:R-:W-:Y:S02]  /*0340*/  FSETP.GT.AND P0, PT, R22.reuse, 8.50705917302346158658e+37, PT ;  /* 0x7e8000001600780b */ /* 0x048fe40003f04000 */
[----:B------:R-:W-:-:S07]  /*0350*/  FSETP.GEU.AND P2, PT, R22, 1.175494350822287508e-38, PT ;  /* 0x008000001600780b */ /* 0x000fce0003f4e000 */
[----:B------:R-:W-:Y:S01]  /*0360*/  @P1 FMUL R24, R24, 0.25 ;  /* 0x3e80000018181820 */ /* 0x000fe20000400000 */
[----:B------:R-:W-:-:S03]  /*0370*/  HFMA2.MMA R5, -RZ, RZ, 1.625, 0 ;  /* 0x3e800000ff057435 */ /* 0x000fc600000001ff */
[----:B------:R-:W-:Y:S01]  /*0380*/  @!P3 FMUL R24, R24, 16777216 ;  /* 0x4b8000001818b820 */ /* 0x000fe20000400000 */
[----:B------:R-:W-:Y:S01]  /*0390*/  @P0 FMUL R22, R22, 0.25 ;  /* 0x3e80000016160820 */ /* 0x000fe20000400000 */
[----:B-1----:R-:W-:-:S04]  /*03a0*/  FADD R28, R16, 9.9999997473787516356e-06 ;  /* 0x3727c5ac101c7421 */ /* 0x002fc80000000000 */
[----:B------:R-:W0:Y:S01]  /*03b0*/  MUFU.RCP R24, R24 ;  /* 0x0000001800187308 */ /* 0x000e220000001000 */
[----:B------:R-:W-:Y:S01]  /*03c0*/  @!P2 FMUL R22, R22, 16777216 ;  /* 0x4b8000001616a820 */ /* 0x000fe20000400000 */
[----:B------:R-:W-:-:S06]  /*03d0*/  FSEL R27, R5, 1, P1 ;  /* 0x3f800000051b7808 */ /* 0x000fcc0000800000 */
[----:B------:R-:W1:Y:S01]  /*03e0*/  MUFU.RCP R18, R22 ;  /* 0x0000001600127308 */ /* 0x000e620000001000 */
[----:B------:R-:W-:-:S07]  /*03f0*/  @!P3 FMUL R27, R27, 16777216 ;  /* 0x4b8000001b1bb820 */ /* 0x000fce0000400000 */
[----:B------:R-:W3:Y:S01]  /*0400*/  MUFU.SQRT R22, R28 ;  /* 0x0000001c00167308 */ /* 0x000ee20000002000 */
[----:B------:R-:W-:Y:S01]  /*0410*/  FSEL R7, R5, 1, P0 ;  /* 0x3f80000005077808 */ /* 0x000fe20000000000 */
[----:B0-----:R-:W-:Y:S01]  /*0420*/  FMUL R16, R24, R27 ;  /* 0x0000001b18107220 */ /* 0x001fe20000400000 */
[----:B------:R-:W-:-:S04]  /*0430*/  IMAD.WIDE R26, R23, 0x4, R2 ;  /* 0x00000004171a7825 */ /* 0x000fc800078e0202 */
[----:B------:R-:W-:Y:S01]  /*0440*/  @!P2 FMUL R7, R7, 16777216 ;  /* 0x4b8000000707a820 */ /* 0x000fe20000400000 */
[----:B------:R0:W5:Y:S01]  /*0450*/  LDG.E.EL R2, desc[UR4][R26.64] ;  /* 0x000000041a027981 */ /* 0x000162000c2e1900 */
[--C-:B--2---:R-:W-:Y:S02]  /*0460*/  FADD R12, R12, -R0.reuse ;  /* 0x800000000c0c7221 */ /* 0x104fe40000000000 */
[----:B-1----:R-:W-:Y:S01]  /*0470*/  FMUL R7, R18, R7 ;  /* 0x0000000712077220 */ /* 0x002fe20000400000 */
[C---:B---3--:R-:W-:Y:S02]  /*0480*/  FSETP.GT.AND P0, PT, R22.reuse, 8.50705917302346158658e+37, PT ;  /* 0x7e8000001600780b */ /* 0x048fe40003f04000 */
[----:B------:R-:W-:Y:S01]  /*0490*/  FSETP.GEU.AND P1, PT, R22, 1.175494350822287508e-38, PT ;  /* 0x008000001600780b */ /* 0x000fe20003f2e000 */
[--C-:B------:R-:W-:Y:S01]  /*04a0*/  FADD R18, R13, -R0.reuse ;  /* 0x800000000d127221 */ /* 0x100fe20000000000 */
[--C-:B------:R-:W-:Y:S01]  /*04b0*/  FADD R14, R14, -R0.reuse ;  /* 0x800000000e0e7221 */ /* 0x100fe20000000000 */
[----:B------:R-:W-:Y:S01]  /*04c0*/  FADD R0, R15, -R0 ;  /* 0x800000000f007221 */ /* 0x000fe20000000000 */
[C---:B------:R-:W-:Y:S01]  /*04d0*/  FMUL R12, R7.reuse, R12 ;  /* 0x0000000c070c7220 */ /* 0x040fe20000400000 */
[C---:B------:R-:W-:Y:S01]  /*04e0*/  FMUL R3, R7.reuse, R18 ;  /* 0x0000001207037220 */ /* 0x040fe20000400000 */
[C---:B------:R-:W-:Y:S01]  /*04f0*/  FMUL R13, R7.reuse, R14 ;  /* 0x0000000e070d7220 */ /* 0x040fe20000400000 */
[----:B------:R-:W-:Y:S01]  /*0500*/  FMUL R29, R7, R0 ;  /* 0x00000000071d7220 */ /* 0x000fe20000400000 */
[----:B------:R-:W1:Y:S01]  /*0510*/  LDC.64 R14, c[0x0][0x248] ;  /* 0x00009200ff0e7b82 */ /* 0x000e620000000a00 */
[----:B----4-:R-:W-:-:S02]  /*0520*/  FFMA R0, R25, R3, R6 ;  /* 0x0000000319007223 */ /* 0x010fc40000000006 */
[----:B------:R-:W-:Y:S01]  /*0530*/  @P0 FMUL R22, R22, 0.25 ;  /* 0x3e80000016160820 */ /* 0x000fe20000400000 */
[C-C-:B------:R-:W-:Y:S01]  /*0540*/  FFMA R7, R25.reuse, R12, R6.reuse ;  /* 0x0000000c19077223 */ /* 0x140fe20000000006 */
[C-C-:B------:R-:W-:Y:S01]  /*0550*/  FFMA R3, R25.reuse, R13, R6.reuse ;  /* 0x0000000d19037223 */ /* 0x140fe20000000006 */
[----:B------:R-:W-:Y:S01]  /*0560*/  FFMA R6, R25, R29, R6 ;  /* 0x0000001d19067223 */ /* 0x000fe20000000006 */
[--C-:B-----5:R-:W-:Y:S01]  /*0570*/  FADD R25, R10, -R17.reuse ;  /* 0x800000110a197221 */ /* 0x120fe20000000000 */
[----:B------:R-:W2:Y:S01]  /*0580*/  LDC.64 R12, c[0x0][0x258] ;  /* 0x00009600ff0c7b82 */ /* 0x000ea20000000a00 */
[----:B------:R-:W-:Y:S01]  /*0590*/  @!P1 FMUL R22, R22, 16777216 ;  /* 0x4b80000016169820 */ /* 0x000fe20000400000 */
[--C-:B------:R-:W-:Y:S01]  /*05a0*/  FADD R18, R11, -R17.reuse ;  /* 0x800000110b127221 */ /* 0x100fe20000000000 */
[--C-:B0-----:R-:W-:Y:S01]  /*05b0*/  FADD R27, R8, -R17.reuse ;  /* 0x80000011081b7221 */ /* 0x101fe20000000000 */
[----:B------:R-:W-:-:S04]  /*05c0*/  FADD R29, R9, -R17 ;  /* 0x80000011091d7221 */ /* 0x000fc80000000000 */
[----:B------:R-:W0:Y:S01]  /*05d0*/  LDC.64 R10, c[0x0][0x240] ;  /* 0x00009000ff0a7b82 */ /* 0x000e220000000a00 */
[----:B------:R-:W3:Y:S07]  /*05e0*/  MUFU.RCP R22, R22 ;  /* 0x0000001600167308 */ /* 0x000eee0000001000 */
[----:B------:R-:W4:Y:S01]  /*05f0*/  LDC.64 R8, c[0x0][0x260] ;  /* 0x00009800ff087b82 */ /* 0x000f220000000a00 */
[C---:B------:R-:W-:Y:S01]  /*0600*/  FMUL R17, R16.reuse, R29 ;  /* 0x0000001d10117220 */ /* 0x040fe20000400000 */
[C---:B------:R-:W-:Y:S01]  /*0610*/  FMUL R29, R16.reuse, R25 ;  /* 0x00000019101d7220 */ /* 0x040fe20000400000 */
[----:B------:R-:W-:Y:S01]  /*0620*/  FSEL R25, R5, 1, P0 ;  /* 0x3f80000005197808 */ /* 0x000fe20000000000 */
[C---:B------:R-:W-:Y:S01]  /*0630*/  FMUL R27, R16.reuse, R27 ;  /* 0x0000001b101b7220 */ /* 0x040fe20000400000 */
[----:B------:R-:W-:Y:S01]  /*0640*/  FMUL R24, R16, R18 ;  /* 0x0000001210187220 */ /* 0x000fe20000400000 */
[----:B------:R-:W-:-:S02]  /*0650*/  FFMA R17, R19, R17, R20 ;  /* 0x0000001113117223 */ /* 0x000fc40000000014 */
[----:B------:R-:W-:Y:S01]  /*0660*/  @!P1 FMUL R25, R25, 16777216 ;  /* 0x4b80000019199820 */ /* 0x000fe20000400000 */
[C-C-:B------:R-:W-:Y:S01]  /*0670*/  FFMA R16, R19.reuse, R27, R20.reuse ;  /* 0x0000001b13107223 */ /* 0x140fe20000000014 */
[----:B------:R-:W-:Y:S01]  /*0680*/  FFMA R18, R19, R29, R20 ;  /* 0x0000001d13127223 */ /* 0x000fe20000000014 */
[----:B-1----:R-:W-:-:S04]  /*0690*/  IMAD.WIDE R26, R21, 0x4, R14 ;  /* 0x00000004151a7825 */ /* 0x002fc800078e020e */
[----:B------:R-:W-:Y:S01]  /*06a0*/  FFMA R20, R19, R24, R20 ;  /* 0x0000001813147223 */ /* 0x000fe20000000014 */
[----:B---3--:R-:W-:Y:S01]  /*06b0*/  FMUL R19, R22, R25 ;  /* 0x0000001916137220 */ /* 0x008fe20000400000 */
[----:B------:R-:W-:Y:S01]  /*06c0*/  IMAD.WIDE R24, R23, 0x4, R14 ;  /* 0x0000000417187825 */ /* 0x000fe200078e020e */
[----:B------:R0:W3:Y:S03]  /*06d0*/  LDG.E.EL R22, desc[UR4][R26.64] ;  /* 0x000000041a167981 */ /* 0x0000e6000c2e1900 */
[C---:B--2---:R-:W-:Y:S02]  /*06e0*/  IMAD.WIDE R14, R21.reuse, 0x4, R12 ;  /* 0x00000004150e7825 */ /* 0x044fe400078e020c */
[----:B------:R-:W2:Y:S02]  /*06f0*/  LDG.E.EL R24, desc[UR4][R24.64] ;  /* 0x0000000418187981 */ /* 0x000ea4000c2e1900 */
[----:B----4-:R-:W-:-:S02]  /*0700*/  IMAD.WIDE R28, R21, 0x4, R8 ;  /* 0x00000004151c7825 */ /* 0x010fc400078e0208 */
[----:B------:R1:W4:Y:S02]  /*0710*/  LDG.E.EL R21, desc[UR4][R14.64] ;  /* 0x000000040e157981 */ /* 0x000324000c2e1900 */
[----:B0-----:R-:W-:Y:S02]  /*0720*/  IMAD.WIDE R26, R4, 0x4, R10 ;  /* 0x00000004041a7825 */ /* 0x001fe400078e020a */
[----:B------:R-:W4:Y:S02]  /*0730*/  LDG.E.EL R28, desc[UR4][R28.64] ;  /* 0x000000041c1c7981 */ /* 0x000f24000c2e1900 */
[C---:B-1----:R-:W-:Y:S02]  /*0740*/  IMAD.WIDE R14, R23.reuse, 0x4, R8 ;  /* 0x00000004170e7825 */ /* 0x042fe400078e0208 */
[----:B------:R-:W3:Y:S02]  /*0750*/  LDG.E.128 R8, desc[UR4][R26.64] ;  /* 0x000000041a087981 */ /* 0x000ee4000c1e1d00 */
[----:B------:R-:W-:-:S02]  /*0760*/  IMAD.WIDE R12, R23, 0x4, R12 ;  /* 0x00000004170c7825 */ /* 0x000fc400078e020c */
[----:B------:R-:W5:Y:S04]  /*0770*/  LDG.E.EL R25, desc[UR4][R14.64] ;  /* 0x000000040e197981 */ /* 0x000f68000c2e1900 */
[----:B------:R2:W5:Y:S04]  /*0780*/  LDG.E.EL R23, desc[UR4][R12.64] ;  /* 0x000000040c177981 */ /* 0x000568000c2e1900 */
[----:B------:R-:W2:Y:S01]  /*0790*/  LDG.E.128 R12, desc[UR4][R26.64+0x800] ;  /* 0x000800041a0c7981 */ /* 0x000ea2000c1e1d00 */
[----:B------:R-:W-:-:S06]  /*07a0*/  FADD R2, R2, 9.9999997473787516356e-06 ;  /* 0x3727c5ac02027421 */ /* 0x000fcc0000000000 */
[----:B------:R-:W0:Y:S02]  /*07b0*/  MUFU.SQRT R2, R2 ;  /* 0x0000000200027308 */ /* 0x000e240000002000 */
[C---:B0-----:R-:W-:Y:S02]  /*07c0*/  FSETP.GT.AND P0, PT, R2.reuse, 8.50705917302346158658e+37, PT ;  /* 0x7e8000000200780b */ /* 0x041fe40003f04000 */
[----:B------:R-:W-:-:S11]  /*07d0*/  FSETP.GEU.AND P1, PT, R2, 1.175494350822287508e-38, PT ;  /* 0x008000000200780b */ /* 0x000fd60003f2e000 */
[----:B------:R-:W-:-:S04]  /*07e0*/  @P0 FMUL R2, R2, 0.25 ;  /* 0x3e80000002020820 */ /* 0x000fc80000400000 */
[----:B------:R-:W-:-:S06]  /*07f0*/  @!P1 FMUL R2, R2, 16777216 ;  /* 0x4b80000002029820 */ /* 0x000fcc0000400000 */
[----:B------:R-:W0:Y:S01]  /*0800*/  MUFU.RCP R2, R2 ;  /* 0x0000000200027308 */ /* 0x000e220000001000 */
[----:B------:R-:W-:-:S05]  /*0810*/  FSEL R5, R5, 1, P0 ;  /* 0x3f80000005057808 */ /* 0x000fca0000000000 */
[----:B------:R-:W-:-:S04]  /*0820*/  @!P1 FMUL R5, R5, 16777216 ;  /* 0x4b80000005059820 */ /* 0x000fc80000400000 */
[----:B0-----:R-:W-:Y:S01]  /*0830*/  FMUL R5, R2, R5 ;  /* 0x0000000502057220 */ /* 0x001fe20000400000 */
[--C-:B---3--:R-:W-:Y:S01]  /*0840*/  FADD R10, R10, -R22.reuse ;  /* 0x800000160a0a7221 */ /* 0x108fe20000000000 */
[--C-:B------:R-:W-:Y:S01]  /*0850*/  FADD R8, R8, -R22.reuse ;  /* 0x8000001608087221 */ /* 0x100fe20000000000 */
[--C-:B------:R-:W-:Y:S01]  /*0860*/  FADD R9, R9, -R22.reuse ;  /* 0x8000001609097221 */ /* 0x100fe20000000000 */
[----:B------:R-:W-:Y:S01]  /*0870*/  FADD R22, R11, -R22 ;  /* 0x800000160b167221 */ /* 0x000fe20000000000 */
[C---:B------:R-:W-:Y:S02]  /*0880*/  FMUL R11, R19.reuse, R10 ;  /* 0x0000000a130b7220 */ /* 0x040fe40000400000 */
[----:B------:R-:W-:Y:S02]  /*0890*/  FMUL R9, R19, R9 ;  /* 0x0000000913097220 */ /* 0x000fe40000400000 */
[C-C-:B----4-:R-:W-:Y:S02]  /*08a0*/  FFMA R10, R21.reuse, R11, R28.reuse ;  /* 0x0000000b150a7223 */ /* 0x150fe4000000001c */
[----:B------:R-:W-:-:S03]  /*08b0*/  FFMA R9, R21, R9, R28 ;  /* 0x0000000915097223 */ /* 0x000fc6000000001c */
[----:B------:R-:W-:Y:S01]  /*08c0*/  FSETP.GEU.AND P4, PT, R3, -R10, PT ;  /* 0x8000000a0300720b */ /* 0x000fe20003f8e000 */
[----:B------:R-:W-:Y:S02]  /*08d0*/  FADD R10, R10, R3 ;  /* 0x000000030a0a7221 */ /* 0x000fe40000000000 */
[----:B------:R-:W0:Y:S01]  /*08e0*/  LDC.64 R2, c[0x0][0x210] ;  /* 0x00008400ff027b82 */ /* 0x000e220000000a00 */
[C---:B------:R-:W-:Y:S01]  /*08f0*/  FMUL R8, R19.reuse, R8 ;  /* 0x0000000813087220 */ /* 0x040fe20000400000 */
[----:B------:R-:W-:Y:S01]  /*0900*/  FSETP.GEU.AND P5, PT, R0, -R9, PT ;  /* 0x800000090000720b */ /* 0x000fe20003fae000 */
[----:B------:R-:W-:Y:S01]  /*0910*/  FMUL R19, R19, R22 ;  /* 0x0000001613137220 */ /* 0x000fe20000400000 */
[----:B------:R-:W-:Y:S01]  /*0920*/  FADD R9, R9, R0 ;  /* 0x0000000009097221 */ /* 0x000fe20000000000 */
[--C-:B--2---:R-:W-:Y:S01]  /*0930*/  FADD R12, R12, -R24.reuse ;  /* 0x800000180c0c7221 */ /* 0x104fe20000000000 */
[--C-:B------:R-:W-:Y:S01]  /*0940*/  FADD R22, R15, -R24.reuse ;  /* 0x800000180f167221 */ /* 0x100fe20000000000 */
[----:B------:R-:W-:Y:S01]  /*0950*/  FADD R0, R13, -R24 ;  /* 0x800000180d007221 */ /* 0x000fe20000000000 */
[----:B------:R-:W-:Y:S01]  /*0960*/  FFMA R8, R21, R8, R28 ;  /* 0x0000000815087223 */ /* 0x000fe2000000001c */
[----:B------:R-:W-:Y:S01]  /*0970*/  FADD R14, R14, -R24 ;  /* 0x800000180e0e7221 */ /* 0x000fe20000000000 */
[C---:B------:R-:W-:Y:S01]  /*0980*/  FMUL R12, R5.reuse, R12 ;  /* 0x0000000c050c7220 */ /* 0x040fe20000400000 */
[C---:B------:R-:W-:Y:S01]  /*0990*/  FMUL R22, R5.reuse, R22 ;  /* 0x0000001605167220 */ /* 0x040fe20000400000 */
[C---:B------:R-:W-:Y:S01]  /*09a0*/  FMUL R0, R5.reuse, R0 ;  /* 0x0000000005007220 */ /* 0x040fe20000400000 */
[----:B------:R-:W-:Y:S01]  /*09b0*/  FMUL R14, R5, R14 ;  /* 0x0000000e050e7220 */ /* 0x000fe20000400000 */
[----:B------:R-:W-:Y:S01]  /*09c0*/  FSETP.GEU.AND P6, PT, R7, -R8, PT ;  /* 0x800000080700720b */ /* 0x000fe20003fce000 */
[----:B------:R-:W-:Y:S01]  /*09d0*/  FADD R8, R8, R7 ;  /* 0x0000000708087221 */ /* 0x000fe20000000000 */
[C-C-:B-----5:R-:W-:Y:S01]  /*09e0*/  FFMA R7, R23.reuse, R22, R25.reuse ;  /* 0x0000001617077223 */ /* 0x160fe20000000019 */
[C-C-:B------:R-:W-:Y:S01]  /*09f0*/  FFMA R5, R23.reuse, R12, R25.reuse ;  /* 0x0000000c17057223 */ /* 0x140fe20000000019 */
[C-C-:B------:R-:W-:Y:S01]  /*0a00*/  FFMA R0, R23.reuse, R0, R25.reuse ;  /* 0x0000000017007223 */ /* 0x140fe20000000019 */
[----:B------:R-:W-:Y:S01]  /*0a10*/  FFMA R23, R23, R14, R25 ;  /* 0x0000000e17177223 */ /* 0x000fe20000000019 */
[----:B------:R-:W-:Y:S01]  /*0a20*/  FFMA R21, R21, R19, R28 ;  /* 0x0000001315157223 */ /* 0x000fe2000000001c */
[----:B------:R-:W-:-:S02]  /*0a30*/  FSEL R8, R8, RZ, P6 ;  /* 0x000000ff08087208 */ /* 0x000fc40003000000 */
[----:B------:R-:W-:Y:S01]  /*0a40*/  FSETP.GEU.AND P1, PT, R16, -R5, PT ;  /* 0x800000051000720b */ /* 0x000fe20003f2e000 */
[----:B------:R-:W-:Y:S01]  /*0a50*/  FADD R5, R5, R16 ;  /* 0x0000001005057221 */ /* 0x000fe20000000000 */
[----:B------:R-:W-:Y:S01]  /*0a60*/  FSETP.GEU.AND P2, PT, R20, -R7, PT ;  /* 0x800000071400720b */ /* 0x000fe20003f4e000 */
[----:B------:R-:W-:Y:S01]  /*0a70*/  FADD R11, R21, R6 ;  /* 0x00000006150b7221 */ /* 0x000fe20000000000 */
[----:B------:R-:W-:Y:S01]  /*0a80*/  FSETP.GEU.AND P0, PT, R17, -R0, PT ;  /* 0x800000001100720b */ /* 0x000fe20003f0e000 */
[----:B------:R-:W-:Y:S01]  /*0a90*/  FADD R7, R7, R20 ;  /* 0x0000001407077221 */ /* 0x000fe20000000000 */
[----:B------:R-:W-:Y:S01]  /*0aa0*/  FSETP.GEU.AND P6, PT, R18, -R23, PT ;  /* 0x800000171200720b */ /* 0x000fe20003fce000 */
[----:B------:R-:W-:Y:S01]  /*0ab0*/  FADD R0, R0, R17 ;  /* 0x0000001100007221 */ /* 0x000fe20000000000 */
[----:B------:R-:W-:Y:S01]  /*0ac0*/  FADD R18, R23, R18 ;  /* 0x0000001217127221 */ /* 0x000fe20000000000 */
[----:B------:R-:W-:Y:S01]  /*0ad0*/  FSETP.GEU.AND P3, PT, R6, -R21, PT ;  /* 0x800000150600720b */ /* 0x000fe20003f6e000 */
[----:B0-----:R-:W-:Y:S01]  /*0ae0*/  IMAD.WIDE R2, R4, 0x4, R2 ;  /* 0x0000000404027825 */ /* 0x001fe200078e0202 */
[----:B------:R-:W-:-:S02]  /*0af0*/  FSEL R4, R5, RZ, P1 ;  /* 0x000000ff05047208 */ /* 0x000fc40000800000 */
[----:B------:R-:W-:Y:S02]  /*0b00*/  FSEL R9, R9, RZ, P5 ;  /* 0x000000ff09097208 */ /* 0x000fe40002800000 */
[----:B------:R-:W-:Y:S02]  /*0b10*/  FSEL R10, R10, RZ, P4 ;  /* 0x000000ff0a0a7208 */ /* 0x000fe40002000000 */
[----:B------:R-:W-:Y:S02]  /*0b20*/  FSEL R11, R11, RZ, P3 ;  /* 0x000000ff0b0b7208 */ /* 0x000fe40001800000 */
[----:B------:R-:W-:Y:S02]  /*0b30*/  FSEL R7, R7, RZ, P2 ;  /* 0x000000ff07077208 */ /* 0x000fe40001000000 */
[----:B------:R-:W-:Y:S02]  /*0b40*/  FSEL R5, R0, RZ, P0 ;  /* 0x000000ff00057208 */ /* 0x000fe40000000000 */
[----:B------:R-:W-:Y:S01]  /*0b50*/  FSEL R6, R18, RZ, P6 ;  /* 0x000000ff12067208 */ /* 0x000fe20003000000 */
[----:B------:R-:W-:Y:S04]  /*0b60*/  STG.E.128 desc[UR4][R2.64], R8 ;  /* 0x0000000802007986 */ /* 0x000fe8000c101d04 */
[----:B------:R-:W-:Y:S01]  /*0b70*/  STG.E.128 desc[UR4][R2.64+0x800], R4 ;  /* 0x0008000402007986 */ /* 0x000fe2000c101d04 */
[----:B------:R-:W-:Y:S05]  /*0b80*/  EXIT ;  /* 0x000000000000794d */ /* 0x000fea0003800000 */
.L_x_0:
[----:B------:R-:W-:-:S00]  /*0b90*/  BRA `(.L_x_0) ;  /* 0xfffffffc00fc7947 */ /* 0x000fc0000383ffff */
[----:B------:R-:W-:-:S00]  /*0ba0*/  NOP ;  /* 0x0000000000007918 */ /* 0x000fc00000000000 */
        /* <DEDUP_REMOVED lines=13> */
.L_x_1:


//--------------------- .nv.global.init           --------------------------
	.section	.nv.global.init,"aw",@progbits
.nv.global.init:
	.type		_$_str,@object
	.size		_$_str,(_$_str_$_2 - _$_str)
_$_str:
        /*0000*/ 	.byte	0x5f, 0x5f, 0x43, 0x55, 0x44, 0x41, 0x5f, 0x46, 0x54, 0x5a, 0x00
	.type		_$_str_$_2,@object
	.size		_$_str_$_2,(.L_1 - _$_str_$_2)
_$_str_$_2:
        /*000b*/ 	.byte	0x5f, 0x5f, 0x43, 0x55, 0x44, 0x41, 0x5f, 0x50, 0x52, 0x45, 0x43, 0x5f, 0x53, 0x51, 0x52, 0x54
        /*001b*/ 	.byte	0x00
.L_1:


//--------------------- .nv.constant0.triton_poi_fused__native_batch_norm_legit_no_training_add_relu_6 --------------------------
	.section	.nv.constant0.triton_poi_fused__native_batch_norm_legit_no_training_add_relu_6,"a",@progbits
	.sectionflags	@""
	.align	4
.nv.constant0.triton_poi_fused__native_batch_norm_legit_no_training_add_relu_6:
	.zero		620
